	.headerflags	@"EF_CUDA_TEXMODE_UNIFIED EF_CUDA_64BIT_ADDRESS EF_CUDA_ACCELERATORS EF_CUDA_SM90 EF_CUDA_VIRTUAL_SM(EF_CUDA_SM90)"
	.elftype	@"ET_EXEC"


//--------------------- .nv.info                  --------------------------
	.section	.nv.info,"",@"SHT_CUDA_INFO"
	.align	4


	//----- nvinfo : EIATTR_REGCOUNT
	.align		4
        /*0000*/ 	.byte	0x04, 0x2f
        /*0002*/ 	.short	(.L_3 - .L_2)
	.align		4
.L_2:
        /*0004*/ 	.word	index@(triton_poi_fused_mul_sin_0)
        /*0008*/ 	.word	0x00000011


	//----- nvinfo : EIATTR_MIN_STACK_SIZE
	.align		4
.L_3:
        /*000c*/ 	.byte	0x04, 0x12
        /*000e*/ 	.short	(.L_5 - .L_4)
	.align		4
.L_4:
        /*0010*/ 	.word	index@(triton_poi_fused_mul_sin_0)
        /*0014*/ 	.word	0x00000020


	//----- nvinfo : EIATTR_FRAME_SIZE
	.align		4
.L_5:
        /*0018*/ 	.byte	0x04, 0x11
        /*001a*/ 	.short	(.L_7 - .L_6)
	.align		4
.L_6:
        /*001c*/ 	.word	index@(triton_poi_fused_mul_sin_0)
        /*0020*/ 	.word	0x00000020


	//----- nvinfo : EIATTR_MIN_STACK_SIZE
	.align		4
.L_7:
        /*0024*/ 	.byte	0x04, 0x12
        /*0026*/ 	.short	(.L_9 - .L_8)
	.align		4
.L_8:
        /*0028*/ 	.word	index@(triton_poi_fused_mul_sin_0)
        /*002c*/ 	.word	0x00000020
.L_9:


//--------------------- .nv.info.triton_poi_fused_mul_sin_0 --------------------------
	.section	.nv.info.triton_poi_fused_mul_sin_0,"",@"SHT_CUDA_INFO"
	.sectionflags	@""
	.align	4


	//----- nvinfo : EIATTR_CUDA_API_VERSION
	.align		4
        /*0000*/ 	.byte	0x04, 0x37
        /*0002*/ 	.short	(.L_11 - .L_10)
.L_10:
        /*0004*/ 	.word	0x0000007c


	//----- nvinfo : EIATTR_KPARAM_INFO
	.align		4
.L_11:
        /*0008*/ 	.byte	0x04, 0x17
        /*000a*/ 	.short	(.L_13 - .L_12)
.L_12:
        /*000c*/ 	.word	0x00000000
        /*0010*/ 	.short	0x0002
        /*0012*/ 	.short	0x0010
        /*0014*/ 	.byte	0x00, 0xf0, 0x11, 0x00


	//----- nvinfo : EIATTR_KPARAM_INFO
	.align		4
.L_13:
        /*0018*/ 	.byte	0x04, 0x17
        /*001a*/ 	.short	(.L_15 - .L_14)
.L_14:
        /*001c*/ 	.word	0x00000000
        /*0020*/ 	.short	0x0001
        /*0022*/ 	.short	0x0008
        /*0024*/ 	.byte	0x00, 0xf4, 0x21, 0x00


	//----- nvinfo : EIATTR_KPARAM_INFO
	.align		4
.L_15:
        /*0028*/ 	.byte	0x04, 0x17
        /*002a*/ 	.short	(.L_17 - .L_16)
.L_16:
        /*002c*/ 	.word	0x00000000
        /*0030*/ 	.short	0x0000
        /*0032*/ 	.short	0x0000
        /*0034*/ 	.byte	0x00, 0xf4, 0x21, 0x00


	//----- nvinfo : EIATTR_SPARSE_MMA_MASK
	.align		4
.L_17:
        /*0038*/ 	.byte	0x03, 0x50
        /*003a*/ 	.short	0x0000


	//----- nvinfo : EIATTR_MAXREG_COUNT
	.align		4
        /*003c*/ 	.byte	0x03, 0x1b
        /*003e*/ 	.short	0x00ff


	//----- nvinfo : EIATTR_EXIT_INSTR_OFFSETS
	.align		4
        /*0040*/ 	.byte	0x04, 0x1c
        /*0042*/ 	.short	(.L_19 - .L_18)


	//   ....[0]....
.L_18:
        /*0044*/ 	.word	0x00000c40


	//   ....[1]....
        /*0048*/ 	.word	0x00000c60


	//----- nvinfo : EIATTR_REQNTID
	.align		4
.L_19:
        /*004c*/ 	.byte	0x04, 0x10
        /*004e*/ 	.short	(.L_21 - .L_20)
.L_20:
        /*0050*/ 	.word	0x00000080
        /*0054*/ 	.word	0x00000001
        /*0058*/ 	.word	0x00000001


	//----- nvinfo : EIATTR_CRS_STACK_SIZE
	.align		4
.L_21:
        /*005c*/ 	.byte	0x04, 0x1e
        /*005e*/ 	.short	(.L_23 - .L_22)
.L_22:
        /*0060*/ 	.word	0x00000000


	//----- nvinfo : EIATTR_CBANK_PARAM_SIZE
	.align		4
.L_23:
        /*0064*/ 	.byte	0x03, 0x19
        /*0066*/ 	.short	0x0014


	//----- nvinfo : EIATTR_PARAM_CBANK
	.align		4
        /*0068*/ 	.byte	0x04, 0x0a
        /*006a*/ 	.short	(.L_25 - .L_24)
	.align		4
.L_24:
        /*006c*/ 	.word	index@(.nv.constant0.triton_poi_fused_mul_sin_0)
        /*0070*/ 	.short	0x0210
        /*0072*/ 	.short	0x0014


	//----- nvinfo : EIATTR_SW_WAR
	.align		4
.L_25:
        /*0074*/ 	.byte	0x04, 0x36
        /*0076*/ 	.short	(.L_27 - .L_26)
.L_26:
        /*0078*/ 	.word	0x00000008
.L_27:


//--------------------- .nv.callgraph             --------------------------
	.section	.nv.callgraph,"",@"SHT_CUDA_CALLGRAPH"
	.align	4
	.sectionentsize	8
	.align		4
        /*0000*/ 	.word	0x00000000
	.align		4
        /*0004*/ 	.word	0xffffffff
	.align		4
        /*0008*/ 	.word	0x00000000
	.align		4
        /*000c*/ 	.word	0xfffffffe
	.align		4
        /*0010*/ 	.word	0x00000000
	.align		4
        /*0014*/ 	.word	0xfffffffd
	.align		4
        /*0018*/ 	.word	0x00000000
	.align		4
        /*001c*/ 	.word	0xfffffffc


//--------------------- .nv.constant4             --------------------------
	.section	.nv.constant4,"a",@progbits
	.align	8
	.align		8
.nv.constant4:
        /*0000*/ 	.dword	_$_str
	.align		8
        /*0008*/ 	.dword	__cudart_i2opi_f


//--------------------- .text.triton_poi_fused_mul_sin_0 --------------------------
	.section	.text.triton_poi_fused_mul_sin_0,"ax",@progbits
	.align	128
        .global         triton_poi_fused_mul_sin_0
        .type           triton_poi_fused_mul_sin_0,@function
        .size           triton_poi_fused_mul_sin_0,(.L_x_9 - triton_poi_fused_mul_sin_0)
        .other          triton_poi_fused_mul_sin_0,@"STO_CUDA_ENTRY STV_DEFAULT"
triton_poi_fused_mul_sin_0:
.text.triton_poi_fused_mul_sin_0:
[----:B------:R-:W0:Y:S01]  /*0000*/  LDC R1, c[0x0][0x28] ;  /* 0x00000a00ff017b82 */ /* 0x000e220000000800 */
[----:B------:R-:W1:Y:S01]  /*0010*/  S2R R0, SR_TID.X ;  /* 0x0000000000007919 */ /* 0x000e620000002100 */
[----:B------:R-:W-:Y:S01]  /*0020*/  ULDC.64 UR4, c[0x0][0x208] ;  /* 0x0000820000047ab9 */ /* 0x000fe20000000a00 */
[----:B------:R-:W-:Y:S01]  /*0030*/  BSSY B0, `(.L_x_0) ;  /* 0x000000c000007945 */ /* 0x000fe20003800000 */
[----:B0-----:R-:W-:Y:S01]  /*0040*/  VIADD R1, R1, 0xffffffe0 ;  /* 0xffffffe001017836 */ /* 0x001fe20000000000 */
[----:B------:R-:W0:Y:S01]  /*0050*/  S2R R3, SR_CTAID.X ;  /* 0x0000000000037919 */ /* 0x000e220000002500 */
[----:B------:R-:W-:Y:S01]  /*0060*/  CS2R R8, SRZ ;  /* 0x0000000000087805 */ /* 0x000fe2000001ff00 */
[----:B-1----:R-:W-:-:S05]  /*0070*/  IMAD.SHL.U32 R0, R0, 0x2, RZ ;  /* 0x0000000200007824 */ /* 0x002fca00078e00ff */
[----:B------:R-:W-:-:S05]  /*0080*/  LOP3.LUT R0, R0, 0xfe, RZ, 0xc0, !PT ;  /* 0x000000fe00007812 */ /* 0x000fca00078ec0ff */
[----:B0-----:R-:W-:-:S05]  /*0090*/  IMAD R10, R3, 0x100, R0 ;  /* 0x00000100030a7824 */ /* 0x001fca00078e0200 */
[----:B------:R-:W-:-:S13]  /*00a0*/  ISETP.GE.AND P1, PT, R10, 0x100, PT ;  /* 0x000001000a00780c */ /* 0x000fda0003f26270 */
[----:B------:R-:W-:Y:S05]  /*00b0*/  @P1 BRA `(.L_x_1) ;  /* 0x00000000000c1947 */ /* 0x000fea0003800000 */
[----:B------:R-:W0:Y:S02]  /*00c0*/  LDC.64 R8, c[0x0][0x210] ;  /* 0x00008400ff087b82 */ /* 0x000e240000000a00 */
[----:B0-----:R-:W-:-:S06]  /*00d0*/  IMAD.WIDE R8, R10, 0x4, R8 ;  /* 0x000000040a087825 */ /* 0x001fcc00078e0208 */
[----:B------:R-:W5:Y:S02]  /*00e0*/  LDG.E.64 R8, desc[UR4][R8.64] ;  /* 0x0000000408087981 */ /* 0x000f64000c1e1b00 */
.L_x_1:
[----:B------:R-:W-:Y:S05]  /*00f0*/  BSYNC B0 ;  /* 0x0000000000007941 */ /* 0x000fea0003800000 */
.L_x_0:
[C---:B-----5:R-:W-:Y:S01]  /*0100*/  FMUL R0, R8.reuse, 0.63661974668502807617 ;  /* 0x3f22f98308007820 */ /* 0x060fe20000400000 */
[----:B------:R-:W-:Y:S01]  /*0110*/  FADD.FTZ R4, |R8|, -RZ ;  /* 0x800000ff08047221 */ /* 0x000fe20000010200 */
[----:B------:R-:W-:Y:S04]  /*0120*/  BSSY B0, `(.L_x_2) ;  /* 0x0000044000007945 */ /* 0x000fe80003800000 */
[----:B------:R-:W0:Y:S01]  /*0130*/  F2I.FTZ.NTZ R0, R0 ;  /* 0x0000000000007305 */ /* 0x000e220000213100 */
[----:B------:R-:W-:Y:S02]  /*0140*/  FSETP.GE.AND P0, PT, R4, 105615, PT ;  /* 0x47ce47800400780b */ /* 0x000fe40003f06000 */
[----:B0-----:R-:W-:-:S05]  /*0150*/  I2FP.F32.S32 R3, R0 ;  /* 0x0000000000037245 */ /* 0x001fca0000201400 */
[----:B------:R-:W-:-:S04]  /*0160*/  FFMA.FTZ R2, R3, -1.5707962512969970703, R8 ;  /* 0xbfc90fda03027823 */ /* 0x000fc80000010008 */
[----:B------:R-:W-:-:S04]  /*0170*/  FFMA.FTZ R2, R3, -7.5497894158615963534e-08, R2 ;  /* 0xb3a2216803027823 */ /* 0x000fc80000010002 */
[----:B------:R-:W-:Y:S01]  /*0180*/  FFMA.FTZ R2, R3, -5.3903029534742383927e-15, R2 ;  /* 0xa7c234c503027823 */ /* 0x000fe20000010002 */
[----:B------:R-:W-:Y:S06]  /*0190*/  @!P0 BRA `(.L_x_3) ;  /* 0x0000000000f08947 */ /* 0x000fec0003800000 */
[----:B------:R-:W-:-:S13]  /*01a0*/  FSETP.NEU.AND P0, PT, R4, +INF , PT ;  /* 0x7f8000000400780b */ /* 0x000fda0003f0d000 */
[----:B------:R-:W-:Y:S01]  /*01b0*/  @!P0 FMUL.FTZ R2, RZ, R8 ;  /* 0x00000008ff028220 */ /* 0x000fe20000410000 */
[----:B------:R-:W-:Y:S01]  /*01c0*/  @!P0 IMAD.MOV.U32 R0, RZ, RZ, RZ ;  /* 0x000000ffff008224 */ /* 0x000fe200078e00ff */
[----:B------:R-:W-:Y:S06]  /*01d0*/  @!P0 BRA `(.L_x_3) ;  /* 0x0000000000e08947 */ /* 0x000fec0003800000 */
[----:B------:R-:W-:Y:S01]  /*01e0*/  SHF.R.U32.HI R14, RZ, 0x17, R8 ;  /* 0x00000017ff0e7819 */ /* 0x000fe20000011608 */
[----:B------:R-:W-:Y:S01]  /*01f0*/  IMAD.SHL.U32 R3, R8, 0x100, RZ ;  /* 0x0000010008037824 */ /* 0x000fe200078e00ff */
[----:B------:R-:W-:Y:S01]  /*0200*/  HFMA2.MMA R11, -RZ, RZ, 0, 0 ;  /* 0x00000000ff0b7435 */ /* 0x000fe200000001ff */
[----:B------:R-:W-:Y:S01]  /*0210*/  IMAD.MOV.U32 R0, RZ, RZ, RZ ;  /* 0x000000ffff007224 */ /* 0x000fe200078e00ff */
[----:B------:R-:W-:Y:S01]  /*0220*/  LOP3.LUT R2, R14, 0xe0, RZ, 0xc0, !PT ;  /* 0x000000e00e027812 */ /* 0x000fe200078ec0ff */
[----:B------:R-:W-:Y:S01]  /*0230*/  IMAD.MOV.U32 R5, RZ, RZ, RZ ;  /* 0x000000ffff057224 */ /* 0x000fe200078e00ff */
[----:B------:R-:W-:Y:S01]  /*0240*/  LOP3.LUT R3, R3, 0x80000000, RZ, 0xfc, !PT ;  /* 0x8000000003037812 */ /* 0x000fe200078efcff */
[----:B------:R-:W-:Y:S02]  /*0250*/  ULDC.64 UR6, c[0x4][0x8] ;  /* 0x0100020000067ab9 */ /* 0x000fe40000000a00 */
[----:B------:R-:W-:Y:S02]  /*0260*/  VIADD R4, R2, 0xffffff80 ;  /* 0xffffff8002047836 */ /* 0x000fe40000000000 */
[----:B------:R-:W-:-:S03]  /*0270*/  IMAD.MOV.U32 R2, RZ, RZ, R1 ;  /* 0x000000ffff027224 */ /* 0x000fc600078e0001 */
[----:B------:R-:W-:-:S07]  /*0280*/  SHF.R.U32.HI R4, RZ, 0x5, R4 ;  /* 0x00000005ff047819 */ /* 0x000fce0000011604 */
.L_x_4:
[----:B------:R-:W-:-:S04]  /*0290*/  IADD3 R12, P0, R5, UR6, RZ ;  /* 0x00000006050c7c10 */ /* 0x000fc8000ff1e0ff */
[----:B------:R-:W-:-:S06]  /*02a0*/  IADD3.X R13, R11, UR7, RZ, P0, !PT ;  /* 0x000000070b0d7c10 */ /* 0x000fcc00087fe4ff */
[----:B------:R-:W2:Y:S01]  /*02b0*/  LDG.E.CONSTANT R13, desc[UR4][R12.64] ;  /* 0x000000040c0d7981 */ /* 0x000ea2000c1e9900 */
[----:B------:R-:W-:Y:S01]  /*02c0*/  IADD3 R5, P2, R5, 0x4, RZ ;  /* 0x0000000405057810 */ /* 0x000fe20007f5e0ff */
[----:B------:R-:W-:Y:S02]  /*02d0*/  IMAD.MOV.U32 R6, RZ, RZ, R0 ;  /* 0x000000ffff067224 */ /* 0x000fe400078e0000 */
[----:B------:R-:W-:Y:S01]  /*02e0*/  IMAD.MOV.U32 R7, RZ, RZ, RZ ;  /* 0x000000ffff077224 */ /* 0x000fe200078e00ff */
[----:B------:R-:W-:Y:S01]  /*02f0*/  ISETP.NE.U32.AND P0, PT, R5, 0x18, PT ;  /* 0x000000180500780c */ /* 0x000fe20003f05070 */
[----:B------:R-:W-:-:S05]  /*0300*/  IMAD.X R11, RZ, RZ, R11, P2 ;  /* 0x000000ffff0b7224 */ /* 0x000fca00010e060b */
[----:B------:R-:W-:Y:S01]  /*0310*/  ISETP.NE.AND.EX P0, PT, R11, RZ, PT, P0 ;  /* 0x000000ff0b00720c */ /* 0x000fe20003f05300 */
[----:B--2---:R-:W-:-:S04]  /*0320*/  IMAD.WIDE.U32 R6, R3, R13, R6 ;  /* 0x0000000d03067225 */ /* 0x004fc800078e0006 */
[----:B------:R-:W-:Y:S01]  /*0330*/  IMAD.MOV.U32 R0, RZ, RZ, R7 ;  /* 0x000000ffff007224 */ /* 0x000fe200078e0007 */
[----:B------:R0:W-:Y:S02]  /*0340*/  STL [R2], R6 ;  /* 0x0000000602007387 */ /* 0x0001e40000100800 */
[----:B0-----:R-:W-:-:S05]  /*0350*/  VIADD R2, R2, 0x4 ;  /* 0x0000000402027836 */ /* 0x001fca0000000000 */
[----:B------:R-:W-:Y:S05]  /*0360*/  @P0 BRA `(.L_x_4) ;  /* 0xfffffffc00c80947 */ /* 0x000fea000383ffff */
[----:B------:R-:W-:Y:S01]  /*0370*/  LOP3.LUT P0, R6, R14, 0x1f, RZ, 0xc0, !PT ;  /* 0x0000001f0e067812 */ /* 0x000fe2000780c0ff */
[----:B------:R-:W-:Y:S01]  /*0380*/  IMAD R12, R4, -0x4, R1 ;  /* 0xfffffffc040c7824 */ /* 0x000fe200078e0201 */
[----:B------:R0:W-:Y:S04]  /*0390*/  STL [R1+0x18], R0 ;  /* 0x0000180001007387 */ /* 0x0001e80000100800 */
[----:B------:R-:W2:Y:S04]  /*03a0*/  LDL R2, [R12+0x18] ;  /* 0x000018000c027983 */ /* 0x000ea80000100800 */
[----:B------:R-:W3:Y:S04]  /*03b0*/  LDL R3, [R12+0x14] ;  /* 0x000014000c037983 */ /* 0x000ee80000100800 */
[----:B------:R-:W4:Y:S01]  /*03c0*/  @P0 LDL R7, [R12+0x10] ;  /* 0x000010000c070983 */ /* 0x000f220000100800 */
[----:B------:R-:W-:Y:S01]  /*03d0*/  @P0 IADD3 R4, -R6, 0x20, RZ ;  /* 0x0000002006040810 */ /* 0x000fe20007ffe1ff */
[----:B------:R-:W-:Y:S01]  /*03e0*/  UMOV UR6, 0x54442d19 ;  /* 0x54442d1900067882 */ /* 0x000fe20000000000 */
[----:B------:R-:W-:Y:S01]  /*03f0*/  UMOV UR7, 0x3bf921fb ;  /* 0x3bf921fb00077882 */ /* 0x000fe20000000000 */
[----:B--2---:R-:W-:-:S02]  /*0400*/  @P0 SHF.L.U32 R5, R2, R6, RZ ;  /* 0x0000000602050219 */ /* 0x004fc400000006ff */
[----:B---3--:R-:W-:Y:S02]  /*0410*/  @P0 SHF.L.U32 R6, R3, R6, RZ ;  /* 0x0000000603060219 */ /* 0x008fe400000006ff */
[-C--:B----4-:R-:W-:Y:S02]  /*0420*/  @P0 SHF.R.U32.HI R7, RZ, R4.reuse, R7 ;  /* 0x00000004ff070219 */ /* 0x090fe40000011607 */
[----:B------:R-:W-:-:S03]  /*0430*/  @P0 SHF.R.U32.HI R4, RZ, R4, R3 ;  /* 0x00000004ff040219 */ /* 0x000fc60000011603 */
[----:B------:R-:W-:Y:S01]  /*0440*/  @P0 IMAD.IADD R3, R6, 0x1, R7 ;  /* 0x0000000106030824 */ /* 0x000fe200078e0207 */
[----:B------:R-:W-:-:S04]  /*0450*/  @P0 IADD3 R2, R5, R4, RZ ;  /* 0x0000000405020210 */ /* 0x000fc80007ffe0ff */
[C---:B------:R-:W-:Y:S01]  /*0460*/  SHF.L.W.U32.HI R11, R3.reuse, 0x2, R2 ;  /* 0x00000002030b7819 */ /* 0x040fe20000010e02 */
[----:B------:R-:W-:-:S03]  /*0470*/  IMAD.SHL.U32 R3, R3, 0x4, RZ ;  /* 0x0000000403037824 */ /* 0x000fc600078e00ff */
[----:B0-----:R-:W-:-:S04]  /*0480*/  SHF.R.S32.HI R0, RZ, 0x1f, R11 ;  /* 0x0000001fff007819 */ /* 0x001fc8000001140b */
[C---:B------:R-:W-:Y:S02]  /*0490*/  LOP3.LUT R6, R0.reuse, R3, RZ, 0x3c, !PT ;  /* 0x0000000300067212 */ /* 0x040fe400078e3cff */
[----:B------:R-:W-:-:S04]  /*04a0*/  LOP3.LUT R7, R0, R11, RZ, 0x3c, !PT ;  /* 0x0000000b00077212 */ /* 0x000fc800078e3cff */
[----:B------:R-:W0:Y:S01]  /*04b0*/  I2F.F64.S64 R4, R6 ;  /* 0x0000000600047312 */ /* 0x000e220000301c00 */
[----:B------:R-:W-:Y:S02]  /*04c0*/  ISETP.GE.AND P0, PT, R8, RZ, PT ;  /* 0x000000ff0800720c */ /* 0x000fe40003f06270 */
[----:B------:R-:W-:Y:S01]  /*04d0*/  SHF.R.U32.HI R0, RZ, 0x1e, R2 ;  /* 0x0000001eff007819 */ /* 0x000fe20000011602 */
[----:B0-----:R-:W-:-:S03]  /*04e0*/  DMUL R4, R4, UR6 ;  /* 0x0000000604047c28 */ /* 0x001fc60008000000 */
[C---:B------:R-:W-:Y:S02]  /*04f0*/  LEA.HI R0, R11.reuse, R0, RZ, 0x1 ;  /* 0x000000000b007211 */ /* 0x040fe400078f08ff */
[----:B------:R-:W-:-:S05]  /*0500*/  LOP3.LUT R8, R11, R8, RZ, 0x3c, !PT ;  /* 0x000000080b087212 */ /* 0x000fca00078e3cff */
[----:B------:R-:W0:Y:S01]  /*0510*/  F2F.F32.F64 R4, R4 ;  /* 0x0000000400047310 */ /* 0x000e220000301000 */
[----:B------:R-:W-:Y:S01]  /*0520*/  IMAD.MOV R2, RZ, RZ, -R0 ;  /* 0x000000ffff027224 */ /* 0x000fe200078e0a00 */
[----:B------:R-:W-:-:S03]  /*0530*/  ISETP.GE.AND P2, PT, R8, RZ, PT ;  /* 0x000000ff0800720c */ /* 0x000fc60003f46270 */
[----:B------:R-:W-:Y:S01]  /*0540*/  @!P0 IMAD.MOV.U32 R0, RZ, RZ, R2 ;  /* 0x000000ffff008224 */ /* 0x000fe200078e0002 */
[----:B0-----:R-:W-:-:S09]  /*0550*/  FSEL R2, -R4, R4, !P2 ;  /* 0x0000000404027208 */ /* 0x001fd20005000100 */
.L_x_3:
[----:B------:R-:W-:Y:S05]  /*0560*/  BSYNC B0 ;  /* 0x0000000000007941 */ /* 0x000fea0003800000 */
.L_x_2:
[----:B------:R-:W-:Y:S01]  /*0570*/  LOP3.LUT R3, R0, 0x1, RZ, 0xc0, !PT ;  /* 0x0000000100037812 */ /* 0x000fe200078ec0ff */
[----:B------:R-:W-:Y:S01]  /*0580*/  FMUL R6, R9, 0.63661974668502807617 ;  /* 0x3f22f98309067820 */ /* 0x000fe20000400000 */
[----:B------:R-:W-:Y:S01]  /*0590*/  FMUL.FTZ R12, R2, R2 ;  /* 0x00000002020c7220 */ /* 0x000fe20000410000 */
[----:B------:R-:W-:Y:S01]  /*05a0*/  IMAD.MOV.U32 R4, RZ, RZ, 0x3c0885e4 ;  /* 0x3c0885e4ff047424 */ /* 0x000fe200078e00ff */
[----:B------:R-:W-:Y:S01]  /*05b0*/  ISETP.NE.U32.AND P2, PT, R3, 0x1, PT ;  /* 0x000000010300780c */ /* 0x000fe20003f45070 */
[----:B------:R0:W1:Y:S01]  /*05c0*/  F2I.FTZ.NTZ R8, R6 ;  /* 0x0000000600087305 */ /* 0x0000620000213100 */
[----:B------:R-:W-:Y:S01]  /*05d0*/  IMAD.MOV.U32 R3, RZ, RZ, -0x46b2bead ;  /* 0xb94d4153ff037424 */ /* 0x000fe200078e00ff */
[----:B------:R-:W-:Y:S01]  /*05e0*/  LOP3.LUT P0, RZ, R0, 0x2, RZ, 0xc0, !PT ;  /* 0x0000000200ff7812 */ /* 0x000fe2000780c0ff */
[----:B------:R-:W-:Y:S01]  /*05f0*/  BSSY B0, `(.L_x_5) ;  /* 0x000004f000007945 */ /* 0x000fe20003800000 */
[----:B------:R-:W-:Y:S01]  /*0600*/  FSEL R2, R2, 1, P2 ;  /* 0x3f80000002027808 */ /* 0x000fe20001000000 */
[----:B0-----:R-:W-:-:S04]  /*0610*/  FADD.FTZ R6, |R9|, -RZ ;  /* 0x800000ff09067221 */ /* 0x001fc80000010200 */
[----:B------:R-:W-:-:S03]  /*0620*/  FFMA.FTZ R7, R12, R2, RZ ;  /* 0x000000020c077223 */ /* 0x000fc600000100ff */
[----:B------:R-:W-:Y:S01]  /*0630*/  @!P2 MOV R5, 0x37cbac00 ;  /* 0x37cbac000005a802 */ /* 0x000fe20000000f00 */
[----:B------:R-:W-:Y:S01]  /*0640*/  @!P2 IMAD.MOV.U32 R4, RZ, RZ, 0x3d2aaabb ;  /* 0x3d2aaabbff04a424 */ /* 0x000fe200078e00ff */
[----:B-1----:R-:W-:-:S03]  /*0650*/  I2FP.F32.S32 R0, R8 ;  /* 0x0000000800007245 */ /* 0x002fc60000201400 */
[----:B------:R-:W-:Y:S01]  /*0660*/  @!P2 FFMA.FTZ R3, R12, R5, -0.0013887860113754868507 ;  /* 0xbab607ed0c03a423 */ /* 0x000fe20000010005 */
[----:B------:R-:W-:Y:S02]  /*0670*/  IMAD.MOV.U32 R5, RZ, RZ, -0x41d55558 ;  /* 0xbe2aaaa8ff057424 */ /* 0x000fe400078e00ff */
[----:B------:R-:W-:Y:S01]  /*0680*/  @!P2 IMAD.MOV.U32 R5, RZ, RZ, -0x41000001 ;  /* 0xbeffffffff05a424 */ /* 0x000fe200078e00ff */
[----:B------:R-:W-:Y:S01]  /*0690*/  FSETP.GE.AND P2, PT, R6, 105615, PT ;  /* 0x47ce47800600780b */ /* 0x000fe20003f46000 */
[----:B------:R-:W-:Y:S01]  /*06a0*/  FFMA.FTZ R4, R12, R3, R4 ;  /* 0x000000030c047223 */ /* 0x000fe20000010004 */
[----:B------:R-:W-:-:S03]  /*06b0*/  FFMA.FTZ R3, R0, -1.5707962512969970703, R9 ;  /* 0xbfc90fda00037823 */ /* 0x000fc60000010009 */
[----:B------:R-:W-:Y:S01]  /*06c0*/  FFMA.FTZ R5, R12, R4, R5 ;  /* 0x000000040c057223 */ /* 0x000fe20000010005 */
[----:B------:R-:W-:-:S03]  /*06d0*/  FFMA.FTZ R3, R0, -7.5497894158615963534e-08, R3 ;  /* 0xb3a2216800037823 */ /* 0x000fc60000010003 */
[----:B------:R-:W-:Y:S01]  /*06e0*/  FFMA.FTZ R2, R7, R5, R2 ;  /* 0x0000000507027223 */ /* 0x000fe20000010002 */
[----:B------:R-:W-:-:S03]  /*06f0*/  FFMA.FTZ R3, R0, -5.3903029534742383927e-15, R3 ;  /* 0xa7c234c500037823 */ /* 0x000fc60000010003 */
[----:B------:R-:W-:Y:S01]  /*0700*/  @P0 FFMA.FTZ R2, R2, -1, RZ ;  /* 0xbf80000002020823 */ /* 0x000fe200000100ff */
        /* <DEDUP_REMOVED lines=16> */
.L_x_7:
        /* <DEDUP_REMOVED lines=9> */
[----:B--2---:R-:W-:-:S05]  /*08a0*/  IMAD.WIDE.U32 R6, R5, R13, R6 ;  /* 0x0000000d05067225 */ /* 0x004fca00078e0006 */
[----:B------:R0:W-:Y:S01]  /*08b0*/  STL [R3], R6 ;  /* 0x0000000603007387 */ /* 0x0001e20000100800 */
[----:B------:R-:W-:Y:S01]  /*08c0*/  MOV R0, R7 ;  /* 0x0000000700007202 */ /* 0x000fe20000000f00 */
        /* <DEDUP_REMOVED lines=15> */
[----:B------:R-:W-:Y:S02]  /*09c0*/  @P0 IMAD.IADD R4, R7, 0x1, R8 ;  /* 0x0000000107040824 */ /* 0x000fe400078e0208 */
[----:B------:R-:W-:-:S05]  /*09d0*/  @P0 IMAD.IADD R3, R6, 0x1, R5 ;  /* 0x0000000106030824 */ /* 0x000fca00078e0205 */
[C---:B------:R-:W-:Y:S01]  /*09e0*/  SHF.L.W.U32.HI R8, R4.reuse, 0x2, R3 ;  /* 0x0000000204087819 */ /* 0x040fe20000010e03 */
[----:B------:R-:W-:-:S03]  /*09f0*/  IMAD.SHL.U32 R4, R4, 0x4, RZ ;  /* 0x0000000404047824 */ /* 0x000fc600078e00ff */
[----:B------:R-:W-:-:S04]  /*0a00*/  SHF.R.S32.HI R5, RZ, 0x1f, R8 ;  /* 0x0000001fff057819 */ /* 0x000fc80000011408 */
[C---:B------:R-:W-:Y:S02]  /*0a10*/  LOP3.LUT R6, R5.reuse, R4, RZ, 0x3c, !PT ;  /* 0x0000000405067212 */ /* 0x040fe400078e3cff */
[----:B------:R-:W-:-:S04]  /*0a20*/  LOP3.LUT R7, R5, R8, RZ, 0x3c, !PT ;  /* 0x0000000805077212 */ /* 0x000fc800078e3cff */
[----:B------:R-:W1:Y:S01]  /*0a30*/  I2F.F64.S64 R4, R6 ;  /* 0x0000000600047312 */ /* 0x000e620000301c00 */
[----:B------:R-:W-:Y:S02]  /*0a40*/  ISETP.GE.AND P0, PT, R9, RZ, PT ;  /* 0x000000ff0900720c */ /* 0x000fe40003f06270 */
[----:B------:R-:W-:Y:S01]  /*0a50*/  SHF.R.U32.HI R3, RZ, 0x1e, R3 ;  /* 0x0000001eff037819 */ /* 0x000fe20000011603 */
[----:B-1----:R-:W-:Y:S01]  /*0a60*/  DMUL R4, R4, UR6 ;  /* 0x0000000604047c28 */ /* 0x002fe20008000000 */
[C---:B------:R-:W-:Y:S02]  /*0a70*/  LOP3.LUT R9, R8.reuse, R9, RZ, 0x3c, !PT ;  /* 0x0000000908097212 */ /* 0x040fe400078e3cff */
[----:B------:R-:W-:-:S07]  /*0a80*/  LEA.HI R8, R8, R3, RZ, 0x1 ;  /* 0x0000000308087211 */ /* 0x000fce00078f08ff */
[----:B------:R-:W1:Y:S01]  /*0a90*/  F2F.F32.F64 R4, R4 ;  /* 0x0000000400047310 */ /* 0x000e620000301000 */
[----:B------:R-:W-:Y:S01]  /*0aa0*/  ISETP.GE.AND P2, PT, R9, RZ, PT ;  /* 0x000000ff0900720c */ /* 0x000fe20003f46270 */
[----:B0-----:R-:W-:-:S04]  /*0ab0*/  IMAD.MOV R0, RZ, RZ, -R8 ;  /* 0x000000ffff007224 */ /* 0x001fc800078e0a08 */
[----:B------:R-:W-:Y:S01]  /*0ac0*/  @!P0 IMAD.MOV.U32 R8, RZ, RZ, R0 ;  /* 0x000000ffff088224 */ /* 0x000fe200078e0000 */
[----:B-1----:R-:W-:-:S07]  /*0ad0*/  FSEL R3, -R4, R4, !P2 ;  /* 0x0000000404037208 */ /* 0x002fce0005000100 */
.L_x_6:
[----:B------:R-:W-:Y:S05]  /*0ae0*/  BSYNC B0 ;  /* 0x0000000000007941 */ /* 0x000fea0003800000 */
.L_x_5:
[C---:B------:R-:W-:Y:S01]  /*0af0*/  LOP3.LUT R0, R8.reuse, 0x1, RZ, 0xc0, !PT ;  /* 0x0000000108007812 */ /* 0x040fe200078ec0ff */
[C---:B------:R-:W-:Y:S01]  /*0b00*/  FMUL.FTZ R6, R3.reuse, R3 ;  /* 0x0000000303067220 */ /* 0x040fe20000410000 */
[----:B------:R-:W-:Y:S01]  /*0b10*/  IMAD.MOV.U32 R5, RZ, RZ, 0x3c0885e4 ;  /* 0x3c0885e4ff057424 */ /* 0x000fe200078e00ff */
[----:B------:R-:W-:Y:S01]  /*0b20*/  LOP3.LUT P0, RZ, R8, 0x2, RZ, 0xc0, !PT ;  /* 0x0000000208ff7812 */ /* 0x000fe2000780c0ff */
[----:B------:R-:W-:Y:S01]  /*0b30*/  IMAD.MOV.U32 R4, RZ, RZ, -0x41d55558 ;  /* 0xbe2aaaa8ff047424 */ /* 0x000fe200078e00ff */
[----:B------:R-:W-:Y:S01]  /*0b40*/  ISETP.NE.U32.AND P2, PT, R0, 0x1, PT ;  /* 0x000000010000780c */ /* 0x000fe20003f45070 */
[----:B------:R-:W-:Y:S01]  /*0b50*/  ULDC.64 UR6, c[0x0][0x218] ;  /* 0x0000860000067ab9 */ /* 0x000fe20000000a00 */
[----:B------:R-:W-:Y:S02]  /*0b60*/  MOV R0, 0xb94d4153 ;  /* 0xb94d415300007802 */ /* 0x000fe40000000f00 */
[----:B------:R-:W-:-:S05]  /*0b70*/  FSEL R3, R3, 1, P2 ;  /* 0x3f80000003037808 */ /* 0x000fca0001000000 */
[----:B------:R-:W-:-:S04]  /*0b80*/  FFMA.FTZ R8, R6, R3, RZ ;  /* 0x0000000306087223 */ /* 0x000fc800000100ff */
[----:B------:R-:W-:Y:S02]  /*0b90*/  @!P2 IMAD.MOV.U32 R7, RZ, RZ, 0x37cbac00 ;  /* 0x37cbac00ff07a424 */ /* 0x000fe400078e00ff */
[----:B------:R-:W-:Y:S02]  /*0ba0*/  @!P2 IMAD.MOV.U32 R5, RZ, RZ, 0x3d2aaabb ;  /* 0x3d2aaabbff05a424 */ /* 0x000fe400078e00ff */
[----:B------:R-:W-:Y:S01]  /*0bb0*/  @!P2 FFMA.FTZ R0, R6, R7, -0.0013887860113754868507 ;  /* 0xbab607ed0600a423 */ /* 0x000fe20000010007 */
[----:B------:R-:W-:-:S03]  /*0bc0*/  @!P2 IMAD.MOV.U32 R4, RZ, RZ, -0x41000001 ;  /* 0xbeffffffff04a424 */ /* 0x000fc600078e00ff */
[----:B------:R-:W-:-:S04]  /*0bd0*/  FFMA.FTZ R5, R6, R0, R5 ;  /* 0x0000000006057223 */ /* 0x000fc80000010005 */
[----:B------:R-:W-:Y:S01]  /*0be0*/  FFMA.FTZ R0, R6, R5, R4 ;  /* 0x0000000506007223 */ /* 0x000fe20000010004 */
[----:B------:R-:W-:Y:S02]  /*0bf0*/  SHF.R.S32.HI R5, RZ, 0x1f, R10 ;  /* 0x0000001fff057819 */ /* 0x000fe4000001140a */
[----:B------:R-:W-:Y:S01]  /*0c00*/  LEA R4, P2, R10, UR6, 0x2 ;  /* 0x000000060a047c11 */ /* 0x000fe2000f8410ff */
[----:B------:R-:W-:-:S03]  /*0c10*/  FFMA.FTZ R3, R8, R0, R3 ;  /* 0x0000000008037223 */ /* 0x000fc60000010003 */
[----:B------:R-:W-:Y:S01]  /*0c20*/  LEA.HI.X R5, R10, UR7, R5, 0x2, P2 ;  /* 0x000000070a057c11 */ /* 0x000fe200090f1405 */
[----:B------:R-:W-:Y:S01]  /*0c30*/  @P0 FFMA.FTZ R3, R3, -1, RZ ;  /* 0xbf80000003030823 */ /* 0x000fe200000100ff */
[----:B------:R-:W-:Y:S07]  /*0c40*/  @P1 EXIT ;  /* 0x000000000000194d */ /* 0x000fee0003800000 */
[----:B------:R-:W-:Y:S01]  /*0c50*/  STG.E.64 desc[UR4][R4.64], R2 ;  /* 0x0000000204007986 */ /* 0x000fe2000c101b04 */
[----:B------:R-:W-:Y:S05]  /*0c60*/  EXIT ;  /* 0x000000000000794d */ /* 0x000fea0003800000 */
.L_x_8:
[----:B------:R-:W-:-:S00]  /*0c70*/  BRA `(.L_x_8) ;  /* 0xfffffffc00fc7947 */ /* 0x000fc0000383ffff */
[----:B------:R-:W-:-:S00]  /*0c80*/  NOP ;  /* 0x0000000000007918 */ /* 0x000fc00000000000 */
[----:B------:R-:W-:-:S00]  /*0c90*/  NOP ;  /* 0x0000000000007918 */ /* 0x000fc00000000000 */
[----:B------:R-:W-:-:S00]  /*0ca0*/  NOP ;  /* 0x0000000000007918 */ /* 0x000fc00000000000 */
[----:B------:R-:W-:-:S00]  /*0cb0*/  NOP ;  /* 0x0000000000007918 */ /* 0x000fc00000000000 */
[----:B------:R-:W-:-:S00]  /*0cc0*/  NOP ;  /* 0x0000000000007918 */ /* 0x000fc00000000000 */
[----:B------:R-:W-:-:S00]  /*0cd0*/  NOP ;  /* 0x0000000000007918 */ /* 0x000fc00000000000 */
[----:B------:R-:W-:-:S00]  /*0ce0*/  NOP ;  /* 0x0000000000007918 */ /* 0x000fc00000000000 */
[----:B------:R-:W-:-:S00]  /*0cf0*/  NOP ;  /* 0x0000000000007918 */ /* 0x000fc00000000000 */
.L_x_9:


//--------------------- .nv.global.init           --------------------------
	.section	.nv.global.init,"aw",@progbits
	.align	4
.nv.global.init:
	.type		__cudart_i2opi_f,@object
	.size		__cudart_i2opi_f,(_$_str - __cudart_i2opi_f)
__cudart_i2opi_f:
        /*0000*/ 	.byte	0x41, 0x90, 0x43, 0x3c, 0x99, 0x95, 0x62, 0xdb, 0xc0, 0xdd, 0x34, 0xf5, 0xd1, 0x57, 0x27, 0xfc
        /*0010*/ 	.byte	0x29, 0x15, 0x44, 0x4e, 0x6e, 0x83, 0xf9, 0xa2
	.type		_$_str,@object
	.size		_$_str,(.L_0 - _$_str)
_$_str:
        /*0018*/ 	.byte	0x5f, 0x5f, 0x43, 0x55, 0x44, 0x41, 0x5f, 0x46, 0x54, 0x5a, 0x00
.L_0:


//--------------------- .nv.constant0.triton_poi_fused_mul_sin_0 --------------------------
	.section	.nv.constant0.triton_poi_fused_mul_sin_0,"a",@progbits
	.sectionflags	@""
	.align	4
.nv.constant0.triton_poi_fused_mul_sin_0:
	.zero		548
